//
// Generated by NVIDIA NVVM Compiler
//
// Compiler Build ID: CL-36424714
// Cuda compilation tools, release 13.0, V13.0.88
// Based on NVVM 20.0.0
//

.version 9.0
.target sm_100
.address_size 64


.entry _Z6vecAddPKfS0_Pf(
	.param .u64 .ptr .align 1 _Z6vecAddPKfS0_Pf_param_0,
	.param .u64 .ptr .align 1 _Z6vecAddPKfS0_Pf_param_1,
	.param .u64 .ptr .align 1 _Z6vecAddPKfS0_Pf_param_2
)
{
	.reg .pred 	%p<2>;
	.reg .b32 	%r<5>;
	.reg .b32 	%f<4>;
	.reg .b64 	%rd<11>;

	ld.param.u64 	%rd1, [_Z6vecAddPKfS0_Pf_param_0];
	ld.param.u64 	%rd2, [_Z6vecAddPKfS0_Pf_param_1];
	ld.param.u64 	%rd3, [_Z6vecAddPKfS0_Pf_param_2];
	mov.u32 	%r2, %ntid.x;
	mov.u32 	%r3, %ctaid.x;
	mov.u32 	%r4, %tid.x;
	mad.lo.s32 	%r1, %r2, %r3, %r4;
	setp.gt.s32 	%p1, %r1, 9999;
	@%p1 bra 	$L__BB0_2;
	cvta.to.global.u64 	%rd4, %rd1;
	cvta.to.global.u64 	%rd5, %rd2;
	cvta.to.global.u64 	%rd6, %rd3;
	mul.wide.s32 	%rd7, %r1, 4;
	add.s64 	%rd8, %rd4, %rd7;
	ld.global.f32 	%f1, [%rd8];
	add.s64 	%rd9, %rd5, %rd7;
	ld.global.f32 	%f2, [%rd9];
	add.f32 	%f3, %f1, %f2;
	add.s64 	%rd10, %rd6, %rd7;
	st.global.f32 	[%rd10], %f3;
$L__BB0_2:
	ret;

}


// ===== COMPILED SASS (sm_100) =====

	.target	sm_100

	.elftype	@"ET_EXEC"


//--------------------- .note.nv.tkinfo           --------------------------
	.section	.note.nv.tkinfo,"",@"SHT_NOTE"
	.sectionflags	@"SHF_NOTE_NV_TKINFO"
	.tkinfo
        /*0018*/ 	.word	0x00000002
        /*0030*/ 	.string	""
        /*0030*/ 	.string	"ptxas"
        /*0030*/ 	.string	"Cuda compilation tools, release 13.0, V13.0.88"
        /*0030*/ 	.string	"Build cuda_13.0.r13.0/compiler.36424714_0"
        /*0030*/ 	.string	"-arch sm_100 -m 64 "



//--------------------- .note.nv.cuinfo           --------------------------
	.section	.note.nv.cuinfo,"",@"SHT_NOTE"
	.sectionflags	@"SHF_NOTE_NV_CUINFO"
        /*0018*/ 	.short	0x0002
        /*001a*/ 	.short	0x0064
        /*001c*/ 	.short	0x0082
	.zero		2


//--------------------- .nv.info                  --------------------------
	.section	.nv.info,"",@"SHT_CUDA_INFO"
	.align	4


	//----- nvinfo : EIATTR_REGCOUNT
	.align		4
        /*0000*/ 	.byte	0x04, 0x2f
        /*0002*/ 	.short	(.L_1 - .L_0)
	.align		4
.L_0:
        /*0004*/ 	.word	index@(_Z6vecAddPKfS0_Pf)
        /*0008*/ 	.word	0x0000000c


	//----- nvinfo : EIATTR_FRAME_SIZE
	.align		4
.L_1:
        /*000c*/ 	.byte	0x04, 0x11
        /*000e*/ 	.short	(.L_3 - .L_2)
	.align		4
.L_2:
        /*0010*/ 	.word	index@(_Z6vecAddPKfS0_Pf)
        /*0014*/ 	.word	0x00000000


	//----- nvinfo : EIATTR_MIN_STACK_SIZE
	.align		4
.L_3:
        /*0018*/ 	.byte	0x04, 0x12
        /*001a*/ 	.short	(.L_5 - .L_4)
	.align		4
.L_4:
        /*001c*/ 	.word	index@(_Z6vecAddPKfS0_Pf)
        /*0020*/ 	.word	0x00000000
.L_5:


//--------------------- .nv.compat                --------------------------
	.section	.nv.compat,"",@"SHT_CUDA_COMPAT_INFO"
	.align	4
        /*0000*/ 	.byte	0x02, 0x09, 0x00, 0x00, 0x02, 0x02, 0x01, 0x00, 0x02, 0x05, 0x05, 0x00, 0x03, 0x07, 0x01, 0x01
        /*0010*/ 	.byte	0x02, 0x03, 0x00, 0x00, 0x02, 0x06, 0x01, 0x00, 0x04, 0x0b, 0x08, 0x00, 0x09, 0x00, 0x00, 0x00
        /*0020*/ 	.byte	0x00, 0x00, 0x00, 0x00


//--------------------- .nv.info._Z6vecAddPKfS0_Pf --------------------------
	.section	.nv.info._Z6vecAddPKfS0_Pf,"",@"SHT_CUDA_INFO"
	.sectionflags	@""
	.align	4


	//----- nvinfo : EIATTR_CUDA_API_VERSION
	.align		4
        /*0000*/ 	.byte	0x04, 0x37
        /*0002*/ 	.short	(.L_7 - .L_6)
.L_6:
        /*0004*/ 	.word	0x00000082


	//----- nvinfo : EIATTR_KPARAM_INFO
	.align		4
.L_7:
        /*0008*/ 	.byte	0x04, 0x17
        /*000a*/ 	.short	(.L_9 - .L_8)
.L_8:
        /*000c*/ 	.word	0x00000000
        /*0010*/ 	.short	0x0002
        /*0012*/ 	.short	0x0010
        /*0014*/ 	.byte	0x00, 0xf5, 0x21, 0x00


	//----- nvinfo : EIATTR_KPARAM_INFO
	.align		4
.L_9:
        /*0018*/ 	.byte	0x04, 0x17
        /*001a*/ 	.short	(.L_11 - .L_10)
.L_10:
        /*001c*/ 	.word	0x00000000
        /*0020*/ 	.short	0x0001
        /*0022*/ 	.short	0x0008
        /*0024*/ 	.byte	0x00, 0xf5, 0x21, 0x00


	//----- nvinfo : EIATTR_KPARAM_INFO
	.align		4
.L_11:
        /*0028*/ 	.byte	0x04, 0x17
        /*002a*/ 	.short	(.L_13 - .L_12)
.L_12:
        /*002c*/ 	.word	0x00000000
        /*0030*/ 	.short	0x0000
        /*0032*/ 	.short	0x0000
        /*0034*/ 	.byte	0x00, 0xf5, 0x21, 0x00


	//----- nvinfo : EIATTR_SPARSE_MMA_MASK
	.align		4
.L_13:
        /*0038*/ 	.byte	0x03, 0x50
        /*003a*/ 	.short	0x0000


	//----- nvinfo : EIATTR_MAXREG_COUNT
	.align		4
        /*003c*/ 	.byte	0x03, 0x1b
        /*003e*/ 	.short	0x00ff


	//----- nvinfo : EIATTR_MERCURY_ISA_VERSION
	.align		4
        /*0040*/ 	.byte	0x03, 0x5f
        /*0042*/ 	.short	0x0101


	//----- nvinfo : EIATTR_VRC_CTA_INIT_COUNT
	.align		4
        /*0044*/ 	.byte	0x02, 0x4a
	.zero		1
	.zero		1


	//----- nvinfo : EIATTR_EXIT_INSTR_OFFSETS
	.align		4
        /*0048*/ 	.byte	0x04, 0x1c
        /*004a*/ 	.short	(.L_15 - .L_14)


	//   ....[0]....
.L_14:
        /*004c*/ 	.word	0x00000060


	//   ....[1]....
        /*0050*/ 	.word	0x00000120


	//----- nvinfo : EIATTR_CBANK_PARAM_SIZE
	.align		4
.L_15:
        /*0054*/ 	.byte	0x03, 0x19
        /*0056*/ 	.short	0x0018


	//----- nvinfo : EIATTR_PARAM_CBANK
	.align		4
        /*0058*/ 	.byte	0x04, 0x0a
        /*005a*/ 	.short	(.L_17 - .L_16)
	.align		4
.L_16:
        /*005c*/ 	.word	index@(.nv.constant0._Z6vecAddPKfS0_Pf)
        /*0060*/ 	.short	0x0380
        /*0062*/ 	.short	0x0018


	//----- nvinfo : EIATTR_SW_WAR
	.align		4
.L_17:
        /*0064*/ 	.byte	0x04, 0x36
        /*0066*/ 	.short	(.L_19 - .L_18)
.L_18:
        /*0068*/ 	.word	0x00000008
.L_19:


//--------------------- .nv.callgraph             --------------------------
	.section	.nv.callgraph,"",@"SHT_CUDA_CALLGRAPH"
	.align	4
	.sectionentsize	8
	.align		4
        /*0000*/ 	.word	0x00000000
	.align		4
        /*0004*/ 	.word	0xffffffff
	.align		4
        /*0008*/ 	.word	0x00000000
	.align		4
        /*000c*/ 	.word	0xfffffffe
	.align		4
        /*0010*/ 	.word	0x00000000
	.align		4
        /*0014*/ 	.word	0xfffffffd
	.align		4
        /*0018*/ 	.word	0x00000000
	.align		4
        /*001c*/ 	.word	0xfffffffc


//--------------------- .text._Z6vecAddPKfS0_Pf   --------------------------
	.section	.text._Z6vecAddPKfS0_Pf,"ax",@progbits
	.align	128
.text._Z6vecAddPKfS0_Pf:
        .type           _Z6vecAddPKfS0_Pf,@function
        .size           _Z6vecAddPKfS0_Pf,(.L_x_1 - _Z6vecAddPKfS0_Pf)
        .other          _Z6vecAddPKfS0_Pf,@"STO_CUDA_ENTRY STV_DEFAULT"
_Z6vecAddPKfS0_Pf:
[----:B------:R-:W-:Y:S01]  /*0000*/  LDC R1, c[0x0][0x37c] ;  /* 0x0000df00ff017b82 */ /* 0x000fe20000000800 */
[----:B------:R-:W0:Y:S01]  /*0010*/  S2R R9, SR_CTAID.X ;  /* 0x0000000000097919 */ /* 0x000e220000002500 */
[----:B------:R-:W0:Y:S01]  /*0020*/  LDCU UR4, c[0x0][0x360] ;  /* 0x00006c00ff0477ac */ /* 0x000e220008000800 */
[----:B------:R-:W0:Y:S02]  /*0030*/  S2R R0, SR_TID.X ;  /* 0x0000000000007919 */ /* 0x000e240000002100 */
[----:B0-----:R-:W-:-:S05]  /*0040*/  IMAD R9, R9, UR4, R0 ;  /* 0x0000000409097c24 */ /* 0x001fca000f8e0200 */
[----:B------:R-:W-:-:S13]  /*0050*/  ISETP.GT.AND P0, PT, R9, 0x270f, PT ;  /* 0x0000270f0900780c */ /* 0x000fda0003f04270 */
[----:B------:R-:W-:Y:S05]  /*0060*/  @P0 EXIT ;  /* 0x000000000000094d */ /* 0x000fea0003800000 */
[----:B------:R-:W0:Y:S01]  /*0070*/  LDC.64 R2, c[0x0][0x380] ;  /* 0x0000e000ff027b82 */ /* 0x000e220000000a00 */
[----:B------:R-:W1:Y:S07]  /*0080*/  LDCU.64 UR4, c[0x0][0x358] ;  /* 0x00006b00ff0477ac */ /* 0x000e6e0008000a00 */
[----:B------:R-:W2:Y:S08]  /*0090*/  LDC.64 R4, c[0x0][0x388] ;  /* 0x0000e200ff047b82 */ /* 0x000eb00000000a00 */
[----:B------:R-:W3:Y:S01]  /*00a0*/  LDC.64 R6, c[0x0][0x390] ;  /* 0x0000e400ff067b82 */ /* 0x000ee20000000a00 */
[----:B0-----:R-:W-:-:S06]  /*00b0*/  IMAD.WIDE R2, R9, 0x4, R2 ;  /* 0x0000000409027825 */ /* 0x001fcc00078e0202 */
[----:B-1----:R-:W4:Y:S01]  /*00c0*/  LDG.E R2, desc[UR4][R2.64] ;  /* 0x0000000402027981 */ /* 0x002f22000c1e1900 */
[----:B--2---:R-:W-:-:S06]  /*00d0*/  IMAD.WIDE R4, R9, 0x4, R4 ;  /* 0x0000000409047825 */ /* 0x004fcc00078e0204 */
[----:B------:R-:W4:Y:S01]  /*00e0*/  LDG.E R5, desc[UR4][R4.64] ;  /* 0x0000000404057981 */ /* 0x000f22000c1e1900 */
[----:B---3--:R-:W-:-:S04]  /*00f0*/  IMAD.WIDE R6, R9, 0x4, R6 ;  /* 0x0000000409067825 */ /* 0x008fc800078e0206 */
[----:B----4-:R-:W-:-:S05]  /*0100*/  FADD R9, R2, R5 ;  /* 0x0000000502097221 */ /* 0x010fca0000000000 */
[----:B------:R-:W-:Y:S01]  /*0110*/  STG.E desc[UR4][R6.64], R9 ;  /* 0x0000000906007986 */ /* 0x000fe2000c101904 */
[----:B------:R-:W-:Y:S05]  /*0120*/  EXIT ;  /* 0x000000000000794d */ /* 0x000fea0003800000 */
.L_x_0:
[----:B------:R-:W-:-:S00]  /*0130*/  BRA `(.L_x_0) ;  /* 0xfffffffc00fc7947 */ /* 0x000fc0000383ffff */
[----:B------:R-:W-:-:S00]  /*0140*/  NOP ;  /* 0x0000000000007918 */ /* 0x000fc00000000000 */
        /* <DEDUP_REMOVED lines=11> */
.L_x_1:


//--------------------- .nv.shared.reserved.0     --------------------------
	.section	.nv.shared.reserved.0,"aw",@nobits
	.weak		__nv_reservedSMEM_offset_0_alias
	.size		__nv_reservedSMEM_offset_0_alias, 0, 64
	.other		__nv_reservedSMEM_offset_0_alias,@"STO_CUDA_RESERVED_SHARED STV_DEFAULT"
__nv_reservedSMEM_offset_0_alias:
	.zero		0
	.zero		64


//--------------------- .nv.constant0._Z6vecAddPKfS0_Pf --------------------------
	.section	.nv.constant0._Z6vecAddPKfS0_Pf,"a",@progbits
	.sectionflags	@""
	.align	4
.nv.constant0._Z6vecAddPKfS0_Pf:
	.zero		920


//--------------------- SYMBOLS --------------------------

	.type		.nv.reservedSmem.offset0,@object
	.size		.nv.reservedSmem.offset0,0x4
